	.headerflags	@"EF_CUDA_TEXMODE_UNIFIED EF_CUDA_64BIT_ADDRESS EF_CUDA_SM86 EF_CUDA_VIRTUAL_SM(EF_CUDA_SM86)"
	.elftype	@"ET_EXEC"


//--------------------- .nv.info                  --------------------------
	.section	.nv.info,"",@"SHT_CUDA_INFO"
	.align	4


	//----- nvinfo : EIATTR_REGCOUNT
	.align		4
        /*0000*/ 	.byte	0x04, 0x2f
        /*0002*/ 	.short	(.L_1 - .L_0)
	.align		4
.L_0:
        /*0004*/ 	.word	index@(triton__0d12)
        /*0008*/ 	.word	0x00000012


	//----- nvinfo : EIATTR_MAX_STACK_SIZE
	.align		4
.L_1:
        /*000c*/ 	.byte	0x04, 0x23
        /*000e*/ 	.short	(.L_3 - .L_2)
	.align		4
.L_2:
        /*0010*/ 	.word	index@(triton__0d12)
        /*0014*/ 	.word	0x00000000


	//----- nvinfo : EIATTR_MIN_STACK_SIZE
	.align		4
.L_3:
        /*0018*/ 	.byte	0x04, 0x12
        /*001a*/ 	.short	(.L_5 - .L_4)
	.align		4
.L_4:
        /*001c*/ 	.word	index@(triton__0d12)
        /*0020*/ 	.word	0x00000000


	//----- nvinfo : EIATTR_FRAME_SIZE
	.align		4
.L_5:
        /*0024*/ 	.byte	0x04, 0x11
        /*0026*/ 	.short	(.L_7 - .L_6)
	.align		4
.L_6:
        /*0028*/ 	.word	index@(triton__0d12)
        /*002c*/ 	.word	0x00000000
.L_7:


//--------------------- .nv.info.triton__0d12     --------------------------
	.section	.nv.info.triton__0d12,"",@"SHT_CUDA_INFO"
	.align	4


	//----- nvinfo : EIATTR_CUDA_API_VERSION
	.align		4
        /*0000*/ 	.byte	0x04, 0x37
        /*0002*/ 	.short	(.L_9 - .L_8)
.L_8:
        /*0004*/ 	.word	0x0000007b


	//----- nvinfo : EIATTR_SW2861232_WAR
	.align		4
.L_9:
        /*0008*/ 	.byte	0x01, 0x35
	.zero		2


	//----- nvinfo : EIATTR_PARAM_CBANK
	.align		4
        /*000c*/ 	.byte	0x04, 0x0a
        /*000e*/ 	.short	(.L_11 - .L_10)
	.align		4
.L_10:
        /*0010*/ 	.word	index@(.nv.constant0.triton__0d12)
        /*0014*/ 	.short	0x0160
        /*0016*/ 	.short	0x0014


	//----- nvinfo : EIATTR_CBANK_PARAM_SIZE
	.align		4
.L_11:
        /*0018*/ 	.byte	0x03, 0x19
        /*001a*/ 	.short	0x0014


	//----- nvinfo : EIATTR_KPARAM_INFO
	.align		4
        /*001c*/ 	.byte	0x04, 0x17
        /*001e*/ 	.short	(.L_13 - .L_12)
.L_12:
        /*0020*/ 	.word	0x00000000
        /*0024*/ 	.short	0x0002
        /*0026*/ 	.short	0x0010
        /*0028*/ 	.byte	0x00, 0xf0, 0x11, 0x00


	//----- nvinfo : EIATTR_KPARAM_INFO
	.align		4
.L_13:
        /*002c*/ 	.byte	0x04, 0x17
        /*002e*/ 	.short	(.L_15 - .L_14)
.L_14:
        /*0030*/ 	.word	0x00000000
        /*0034*/ 	.short	0x0001
        /*0036*/ 	.short	0x0008
        /*0038*/ 	.byte	0x00, 0xf0, 0x21, 0x00


	//----- nvinfo : EIATTR_KPARAM_INFO
	.align		4
.L_15:
        /*003c*/ 	.byte	0x04, 0x17
        /*003e*/ 	.short	(.L_17 - .L_16)
.L_16:
        /*0040*/ 	.word	0x00000000
        /*0044*/ 	.short	0x0000
        /*0046*/ 	.short	0x0000
        /*0048*/ 	.byte	0x00, 0xf0, 0x21, 0x00


	//----- nvinfo : EIATTR_MAXREG_COUNT
	.align		4
.L_17:
        /*004c*/ 	.byte	0x03, 0x1b
        /*004e*/ 	.short	0x00ff


	//----- nvinfo : EIATTR_EXIT_INSTR_OFFSETS
	.align		4
        /*0050*/ 	.byte	0x04, 0x1c
        /*0052*/ 	.short	(.L_19 - .L_18)


	//   ....[0]....
.L_18:
        /*0054*/ 	.word	0x00000220


	//   ....[1]....
        /*0058*/ 	.word	0x000002b0


	//----- nvinfo : EIATTR_MAX_THREADS
	.align		4
.L_19:
        /*005c*/ 	.byte	0x04, 0x05
        /*005e*/ 	.short	(.L_21 - .L_20)
.L_20:
        /*0060*/ 	.word	0x00000100
        /*0064*/ 	.word	0x00000001
        /*0068*/ 	.word	0x00000001
.L_21:


//--------------------- .nv.rel.action            --------------------------
	.section	.nv.rel.action,"",@"SHT_CUDA_RELOCINFO"
	.align	8
	.sectionentsize	8
        /*0000*/ 	.byte	0x73, 0x00, 0x00, 0x00, 0x00, 0x00, 0x00, 0x00, 0x00, 0x00, 0x00, 0x11, 0x25, 0x00, 0x05, 0x36


//--------------------- .nv.constant0.triton__0d12 --------------------------
	.section	.nv.constant0.triton__0d12,"a",@progbits
	.align	4
.nv.constant0.triton__0d12:
	.zero		372


//--------------------- .text.triton__0d12        --------------------------
	.section	.text.triton__0d12,"ax",@progbits
	.sectionflags	@"SHF_BARRIERS=1"
	.sectioninfo	@"SHI_REGISTERS=18"
	.align	128
        .global         triton__0d12
        .type           triton__0d12,@function
        .size           triton__0d12,(.L_x_1 - triton__0d12)
        .other          triton__0d12,@"STO_CUDA_ENTRY STV_DEFAULT"
triton__0d12:
.text.triton__0d12:
[----:B------:R-:W-:-:S02]  /*0000*/  IMAD.MOV.U32 R1, RZ, RZ, c[0x0][0x28] ;  /* 0x00000a00ff017624 */ /* 0x000fc400078e00ff */
[----:B------:R-:W0:Y:S01]  /*0010*/  S2R R0, SR_TID.X ;  /* 0x0000000000007919 */ /* 0x000e220000002100 */
[----:B------:R-:W-:Y:S01]  /*0020*/  IMAD.MOV.U32 R15, RZ, RZ, 0x4 ;  /* 0x00000004ff0f7424 */ /* 0x000fe200078e00ff */
[----:B------:R-:W-:Y:S01]  /*0030*/  CS2R R10, SRZ ;  /* 0x00000000000a7805 */ /* 0x000fe2000001ff00 */
[----:B------:R-:W-:Y:S01]  /*0040*/  ULDC.64 UR4, c[0x0][0x118] ;  /* 0x0000460000047ab9 */ /* 0x000fe20000000a00 */
[----:B------:R-:W1:Y:S01]  /*0050*/  S2R R7, SR_CTAID.X ;  /* 0x0000000000077919 */ /* 0x000e620000002500 */
[----:B0-----:R-:W-:Y:S01]  /*0060*/  LOP3.LUT R0, R0, 0xff, RZ, 0xc0, !PT ;  /* 0x000000ff00007812 */ /* 0x001fe200078ec0ff */
[----:B-1----:R-:W-:-:S04]  /*0070*/  IMAD.SHL.U32 R7, R7, 0x200, RZ ;  /* 0x0000020007077824 */ /* 0x002fc800078e00ff */
[----:B------:R-:W-:Y:S01]  /*0080*/  IMAD.SHL.U32 R2, R0, 0x2, RZ ;  /* 0x0000000200027824 */ /* 0x000fe200078e00ff */
[----:B------:R-:W-:-:S03]  /*0090*/  SHF.R.S32.HI R5, RZ, 0x1f, R7 ;  /* 0x0000001fff057819 */ /* 0x000fc60000011407 */
[----:B------:R-:W-:Y:S01]  /*00a0*/  IMAD.IADD R3, R2, 0x1, R7 ;  /* 0x0000000102037824 */ /* 0x000fe200078e0207 */
[----:B------:R-:W-:-:S04]  /*00b0*/  LOP3.LUT R6, R7, R2, RZ, 0xfc, !PT ;  /* 0x0000000207067212 */ /* 0x000fc800078efcff */
[C---:B------:R-:W-:Y:S02]  /*00c0*/  IADD3 R4, R3.reuse, 0x1, RZ ;  /* 0x0000000103047810 */ /* 0x040fe40007ffe0ff */
[C---:B------:R-:W-:Y:S01]  /*00d0*/  ISETP.GE.AND P0, PT, R3.reuse, c[0x0][0x170], PT ;  /* 0x00005c0003007a0c */ /* 0x040fe20003f06270 */
[----:B------:R-:W-:Y:S01]  /*00e0*/  IMAD.WIDE R2, R3, R15, c[0x0][0x160] ;  /* 0x0000580003027625 */ /* 0x000fe200078e020f */
[----:B------:R-:W-:Y:S02]  /*00f0*/  ISETP.GE.AND P1, PT, R4, c[0x0][0x170], PT ;  /* 0x00005c0004007a0c */ /* 0x000fe40003f26270 */
[----:B------:R-:W-:-:S04]  /*0100*/  LEA R4, P2, R6, c[0x0][0x160], 0x2 ;  /* 0x0000580006047a11 */ /* 0x000fc800078410ff */
[----:B------:R-:W-:-:S05]  /*0110*/  LEA.HI.X R5, R6, c[0x0][0x164], R5, 0x2, P2 ;  /* 0x0000590006057a11 */ /* 0x000fca00010f1405 */
[----:B------:R0:W2:Y:S04]  /*0120*/  @!P0 LDG.E R10, [R2.64] ;  /* 0x00000004020a8981 */ /* 0x0000a8000c1e1900 */
[----:B------:R-:W2:Y:S01]  /*0130*/  @!P1 LDG.E R11, [R4.64+0x4] ;  /* 0x00000404040b9981 */ /* 0x000ea2000c1e1900 */
[C---:B------:R-:W-:Y:S02]  /*0140*/  LOP3.LUT R6, R7.reuse, R0, RZ, 0xfc, !PT ;  /* 0x0000000007067212 */ /* 0x040fe400078efcff */
[----:B------:R-:W-:Y:S02]  /*0150*/  LOP3.LUT R7, R7, 0x100, R0, 0xfe, !PT ;  /* 0x0000010007077812 */ /* 0x000fe400078efe00 */
[C---:B------:R-:W-:Y:S01]  /*0160*/  ISETP.GE.AND P0, PT, R6.reuse, c[0x0][0x170], PT ;  /* 0x00005c0006007a0c */ /* 0x040fe20003f06270 */
[----:B------:R-:W-:Y:S01]  /*0170*/  IMAD.HI R8, R6, 0x94f2095, RZ ;  /* 0x094f209506087827 */ /* 0x000fe200078e02ff */
[----:B------:R-:W-:-:S04]  /*0180*/  ISETP.GE.AND P1, PT, R7, c[0x0][0x170], PT ;  /* 0x00005c0007007a0c */ /* 0x000fc80003f26270 */
[----:B------:R-:W-:-:S04]  /*0190*/  SHF.R.U32.HI R9, RZ, 0x1f, R8 ;  /* 0x0000001fff097819 */ /* 0x000fc80000011608 */
[----:B------:R-:W-:-:S05]  /*01a0*/  LEA.HI.SX32 R9, R8, R9, 0x1d ;  /* 0x0000000908097211 */ /* 0x000fca00078feaff */
[----:B------:R-:W-:-:S04]  /*01b0*/  IMAD R6, R9, -0xdc, R6 ;  /* 0xffffff2409067824 */ /* 0x000fc800078e0206 */
[----:B0-----:R-:W-:-:S04]  /*01c0*/  IMAD R2, R9, 0x750, R6 ;  /* 0x0000075009027824 */ /* 0x001fc800078e0206 */
[----:B------:R-:W-:Y:S01]  /*01d0*/  IMAD.WIDE R2, R2, R15, c[0x0][0x168] ;  /* 0x00005a0002027625 */ /* 0x000fe200078e020f */
[----:B--2---:R-:W-:Y:S04]  /*01e0*/  STS.64 [R0.X8], R10 ;  /* 0x0000000a00007388 */ /* 0x004fe80000008a00 */
[----:B------:R-:W-:Y:S06]  /*01f0*/  BAR.SYNC 0x0 ;  /* 0x0000000000007b1d */ /* 0x000fec0000000000 */
[----:B------:R-:W0:Y:S04]  /*0200*/  LDS R13, [R0.X4] ;  /* 0x00000000000d7984 */ /* 0x000e280000004800 */
[----:B0-----:R0:W-:Y:S01]  /*0210*/  @!P0 STG.E [R2.64], R13 ;  /* 0x0000000d02008986 */ /* 0x0011e2000c101904 */
[----:B------:R-:W-:Y:S05]  /*0220*/  @P1 EXIT ;  /* 0x000000000000194d */ /* 0x000fea0003800000 */
[----:B------:R-:W1:Y:S01]  /*0230*/  LDS R5, [R0.X4+0x400] ;  /* 0x0004000000057984 */ /* 0x000e620000004800 */
[----:B0-----:R-:W-:-:S05]  /*0240*/  IMAD.HI R2, R7, 0x94f2095, RZ ;  /* 0x094f209507027827 */ /* 0x001fca00078e02ff */
[----:B------:R-:W-:-:S04]  /*0250*/  SHF.R.U32.HI R3, RZ, 0x1f, R2 ;  /* 0x0000001fff037819 */ /* 0x000fc80000011602 */
[----:B------:R-:W-:-:S05]  /*0260*/  LEA.HI.SX32 R2, R2, R3, 0x1d ;  /* 0x0000000302027211 */ /* 0x000fca00078feaff */
[----:B------:R-:W-:-:S04]  /*0270*/  IMAD R7, R2, -0xdc, R7 ;  /* 0xffffff2402077824 */ /* 0x000fc800078e0207 */
[----:B------:R-:W-:-:S04]  /*0280*/  IMAD R2, R2, 0x750, R7 ;  /* 0x0000075002027824 */ /* 0x000fc800078e0207 */
[----:B------:R-:W-:-:S05]  /*0290*/  IMAD.WIDE R2, R2, R15, c[0x0][0x168] ;  /* 0x00005a0002027625 */ /* 0x000fca00078e020f */
[----:B-1----:R-:W-:Y:S01]  /*02a0*/  STG.E [R2.64], R5 ;  /* 0x0000000502007986 */ /* 0x002fe2000c101904 */
[----:B------:R-:W-:Y:S05]  /*02b0*/  EXIT ;  /* 0x000000000000794d */ /* 0x000fea0003800000 */
.L_x_0:
[----:B------:R-:W-:-:S00]  /*02c0*/  BRA `(.L_x_0) ;  /* 0xfffffff000007947 */ /* 0x000fc0000383ffff */
[----:B------:R-:W-:-:S00]  /*02d0*/  NOP ;  /* 0x0000000000007918 */ /* 0x000fc00000000000 */
        /* <DEDUP_REMOVED lines=10> */
.L_x_1:


//--------------------- .nv.shared.triton__0d12   --------------------------
	.section	.nv.shared.triton__0d12,"aw",@nobits
	.align	16
